	.headerflags	@"EF_CUDA_TEXMODE_UNIFIED EF_CUDA_64BIT_ADDRESS EF_CUDA_SM86 EF_CUDA_VIRTUAL_SM(EF_CUDA_SM86)"
	.elftype	@"ET_EXEC"


//--------------------- .nv.info                  --------------------------
	.section	.nv.info,"",@"SHT_CUDA_INFO"
	.align	4


	//----- nvinfo : EIATTR_REGCOUNT
	.align		4
        /*0000*/ 	.byte	0x04, 0x2f
        /*0002*/ 	.short	(.L_2 - .L_1)
	.align		4
.L_1:
        /*0004*/ 	.word	index@(triton_per_fused_add_native_layer_norm_8)
        /*0008*/ 	.word	0x0000001d


	//----- nvinfo : EIATTR_MIN_STACK_SIZE
	.align		4
.L_2:
        /*000c*/ 	.byte	0x04, 0x12
        /*000e*/ 	.short	(.L_4 - .L_3)
	.align		4
.L_3:
        /*0010*/ 	.word	index@(triton_per_fused_add_native_layer_norm_8)
        /*0014*/ 	.word	0x00000000


	//----- nvinfo : EIATTR_FRAME_SIZE
	.align		4
.L_4:
        /*0018*/ 	.byte	0x04, 0x11
        /*001a*/ 	.short	(.L_6 - .L_5)
	.align		4
.L_5:
        /*001c*/ 	.word	index@(triton_per_fused_add_native_layer_norm_8)
        /*0020*/ 	.word	0x00000000


	//----- nvinfo : EIATTR_MIN_STACK_SIZE
	.align		4
.L_6:
        /*0024*/ 	.byte	0x04, 0x12
        /*0026*/ 	.short	(.L_8 - .L_7)
	.align		4
.L_7:
        /*0028*/ 	.word	index@(triton_per_fused_add_native_layer_norm_8)
        /*002c*/ 	.word	0x00000000
.L_8:


//--------------------- .nv.info.triton_per_fused_add_native_layer_norm_8 --------------------------
	.section	.nv.info.triton_per_fused_add_native_layer_norm_8,"",@"SHT_CUDA_INFO"
	.sectionflags	@""
	.align	4


	//----- nvinfo : EIATTR_CUDA_API_VERSION
	.align		4
        /*0000*/ 	.byte	0x04, 0x37
        /*0002*/ 	.short	(.L_10 - .L_9)
.L_9:
        /*0004*/ 	.word	0x0000007c


	//----- nvinfo : EIATTR_SW2861232_WAR
	.align		4
.L_10:
        /*0008*/ 	.byte	0x01, 0x35
	.zero		2


	//----- nvinfo : EIATTR_PARAM_CBANK
	.align		4
        /*000c*/ 	.byte	0x04, 0x0a
        /*000e*/ 	.short	(.L_12 - .L_11)
	.align		4
.L_11:
        /*0010*/ 	.word	index@(.nv.constant0.triton_per_fused_add_native_layer_norm_8)
        /*0014*/ 	.short	0x0160
        /*0016*/ 	.short	0x0050


	//----- nvinfo : EIATTR_CBANK_PARAM_SIZE
	.align		4
.L_12:
        /*0018*/ 	.byte	0x03, 0x19
        /*001a*/ 	.short	0x0050


	//----- nvinfo : EIATTR_KPARAM_INFO
	.align		4
        /*001c*/ 	.byte	0x04, 0x17
        /*001e*/ 	.short	(.L_14 - .L_13)
.L_13:
        /*0020*/ 	.word	0x00000000
        /*0024*/ 	.short	0x000a
        /*0026*/ 	.short	0x0048
        /*0028*/ 	.byte	0x00, 0xf4, 0x21, 0x00


	//----- nvinfo : EIATTR_KPARAM_INFO
	.align		4
.L_14:
        /*002c*/ 	.byte	0x04, 0x17
        /*002e*/ 	.short	(.L_16 - .L_15)
.L_15:
        /*0030*/ 	.word	0x00000000
        /*0034*/ 	.short	0x0009
        /*0036*/ 	.short	0x0044
        /*0038*/ 	.byte	0x00, 0xf0, 0x11, 0x00


	//----- nvinfo : EIATTR_KPARAM_INFO
	.align		4
.L_16:
        /*003c*/ 	.byte	0x04, 0x17
        /*003e*/ 	.short	(.L_18 - .L_17)
.L_17:
        /*0040*/ 	.word	0x00000000
        /*0044*/ 	.short	0x0008
        /*0046*/ 	.short	0x0040
        /*0048*/ 	.byte	0x00, 0xf0, 0x11, 0x00


	//----- nvinfo : EIATTR_KPARAM_INFO
	.align		4
.L_18:
        /*004c*/ 	.byte	0x04, 0x17
        /*004e*/ 	.short	(.L_20 - .L_19)
.L_19:
        /*0050*/ 	.word	0x00000000
        /*0054*/ 	.short	0x0007
        /*0056*/ 	.short	0x0038
        /*0058*/ 	.byte	0x00, 0xf4, 0x21, 0x00


	//----- nvinfo : EIATTR_KPARAM_INFO
	.align		4
.L_20:
        /*005c*/ 	.byte	0x04, 0x17
        /*005e*/ 	.short	(.L_22 - .L_21)
.L_21:
        /*0060*/ 	.word	0x00000000
        /*0064*/ 	.short	0x0006
        /*0066*/ 	.short	0x0030
        /*0068*/ 	.byte	0x00, 0xf4, 0x21, 0x00


	//----- nvinfo : EIATTR_KPARAM_INFO
	.align		4
.L_22:
        /*006c*/ 	.byte	0x04, 0x17
        /*006e*/ 	.short	(.L_24 - .L_23)
.L_23:
        /*0070*/ 	.word	0x00000000
        /*0074*/ 	.short	0x0005
        /*0076*/ 	.short	0x0028
        /*0078*/ 	.byte	0x00, 0xf4, 0x21, 0x00


	//----- nvinfo : EIATTR_KPARAM_INFO
	.align		4
.L_24:
        /*007c*/ 	.byte	0x04, 0x17
        /*007e*/ 	.short	(.L_26 - .L_25)
.L_25:
        /*0080*/ 	.word	0x00000000
        /*0084*/ 	.short	0x0004
        /*0086*/ 	.short	0x0020
        /*0088*/ 	.byte	0x00, 0xf4, 0x21, 0x00


	//----- nvinfo : EIATTR_KPARAM_INFO
	.align		4
.L_26:
        /*008c*/ 	.byte	0x04, 0x17
        /*008e*/ 	.short	(.L_28 - .L_27)
.L_27:
        /*0090*/ 	.word	0x00000000
        /*0094*/ 	.short	0x0003
        /*0096*/ 	.short	0x0018
        /*0098*/ 	.byte	0x00, 0xf4, 0x21, 0x00


	//----- nvinfo : EIATTR_KPARAM_INFO
	.align		4
.L_28:
        /*009c*/ 	.byte	0x04, 0x17
        /*009e*/ 	.short	(.L_30 - .L_29)
.L_29:
        /*00a0*/ 	.word	0x00000000
        /*00a4*/ 	.short	0x0002
        /*00a6*/ 	.short	0x0010
        /*00a8*/ 	.byte	0x00, 0xf4, 0x21, 0x00


	//----- nvinfo : EIATTR_KPARAM_INFO
	.align		4
.L_30:
        /*00ac*/ 	.byte	0x04, 0x17
        /*00ae*/ 	.short	(.L_32 - .L_31)
.L_31:
        /*00b0*/ 	.word	0x00000000
        /*00b4*/ 	.short	0x0001
        /*00b6*/ 	.short	0x0008
        /*00b8*/ 	.byte	0x00, 0xf4, 0x21, 0x00


	//----- nvinfo : EIATTR_KPARAM_INFO
	.align		4
.L_32:
        /*00bc*/ 	.byte	0x04, 0x17
        /*00be*/ 	.short	(.L_34 - .L_33)
.L_33:
        /*00c0*/ 	.word	0x00000000
        /*00c4*/ 	.short	0x0000
        /*00c6*/ 	.short	0x0000
        /*00c8*/ 	.byte	0x00, 0xf4, 0x21, 0x00


	//----- nvinfo : EIATTR_MAXREG_COUNT
	.align		4
.L_34:
        /*00cc*/ 	.byte	0x03, 0x1b
        /*00ce*/ 	.short	0x00ff


	//----- nvinfo : EIATTR_COOP_GROUP_MASK_REGIDS
	.align		4
        /*00d0*/ 	.byte	0x04, 0x29
        /*00d2*/ 	.short	(.L_36 - .L_35)


	//   ....[0]....
.L_35:
        /*00d4*/ 	.word	0xffffffff


	//   ....[1]....
        /*00d8*/ 	.word	0xffffffff


	//   ....[2]....
        /*00dc*/ 	.word	0xffffffff


	//   ....[3]....
        /*00e0*/ 	.word	0xffffffff


	//   ....[4]....
        /*00e4*/ 	.word	0xffffffff


	//   ....[5]....
        /*00e8*/ 	.word	0xffffffff


	//   ....[6]....
        /*00ec*/ 	.word	0xffffffff


	//   ....[7]....
        /*00f0*/ 	.word	0xffffffff


	//   ....[8]....
        /*00f4*/ 	.word	0xffffffff


	//   ....[9]....
        /*00f8*/ 	.word	0xffffffff


	//   ....[10]....
        /*00fc*/ 	.word	0xffffffff


	//   ....[11]....
        /*0100*/ 	.word	0xffffffff


	//   ....[12]....
        /*0104*/ 	.word	0xffffffff


	//   ....[13]....
        /*0108*/ 	.word	0xffffffff


	//   ....[14]....
        /*010c*/ 	.word	0xffffffff


	//   ....[15]....
        /*0110*/ 	.word	0xffffffff


	//----- nvinfo : EIATTR_COOP_GROUP_INSTR_OFFSETS
	.align		4
.L_36:
        /*0114*/ 	.byte	0x04, 0x28
        /*0116*/ 	.short	(.L_38 - .L_37)


	//   ....[0]....
.L_37:
        /*0118*/ 	.word	0x000004c0


	//   ....[1]....
        /*011c*/ 	.word	0x000004e0


	//   ....[2]....
        /*0120*/ 	.word	0x00000500


	//   ....[3]....
        /*0124*/ 	.word	0x00000520


	//   ....[4]....
        /*0128*/ 	.word	0x00000540


	//   ....[5]....
        /*012c*/ 	.word	0x00000610


	//   ....[6]....
        /*0130*/ 	.word	0x00000630


	//   ....[7]....
        /*0134*/ 	.word	0x00000660


	//   ....[8]....
        /*0138*/ 	.word	0x00000760


	//   ....[9]....
        /*013c*/ 	.word	0x00000780


	//   ....[10]....
        /*0140*/ 	.word	0x000007a0


	//   ....[11]....
        /*0144*/ 	.word	0x000007c0


	//   ....[12]....
        /*0148*/ 	.word	0x000007e0


	//   ....[13]....
        /*014c*/ 	.word	0x00000840


	//   ....[14]....
        /*0150*/ 	.word	0x00000860


	//   ....[15]....
        /*0154*/ 	.word	0x00000880


	//----- nvinfo : EIATTR_EXIT_INSTR_OFFSETS
	.align		4
.L_38:
        /*0158*/ 	.byte	0x04, 0x1c
        /*015a*/ 	.short	(.L_40 - .L_39)


	//   ....[0]....
.L_39:
        /*015c*/ 	.word	0x00000ab0


	//   ....[1]....
        /*0160*/ 	.word	0x00000ad0


	//----- nvinfo : EIATTR_REQNTID
	.align		4
.L_40:
        /*0164*/ 	.byte	0x04, 0x10
        /*0166*/ 	.short	(.L_42 - .L_41)
.L_41:
        /*0168*/ 	.word	0x00000100
        /*016c*/ 	.word	0x00000001
        /*0170*/ 	.word	0x00000001
.L_42:


//--------------------- .nv.callgraph             --------------------------
	.section	.nv.callgraph,"",@"SHT_CUDA_CALLGRAPH"
	.align	4
	.sectionentsize	8
	.align		4
        /*0000*/ 	.word	0x00000000
	.align		4
        /*0004*/ 	.word	0xffffffff
	.align		4
        /*0008*/ 	.word	0x00000000
	.align		4
        /*000c*/ 	.word	0xfffffffe
	.align		4
        /*0010*/ 	.word	0x00000000
	.align		4
        /*0014*/ 	.word	0xfffffffd
	.align		4
        /*0018*/ 	.word	0x00000000
	.align		4
        /*001c*/ 	.word	0xfffffffc


//--------------------- .nv.rel.action            --------------------------
	.section	.nv.rel.action,"",@"SHT_CUDA_RELOCINFO"
	.align	8
	.sectionentsize	8
        /*0000*/ 	.byte	0x73, 0x00, 0x00, 0x00, 0x00, 0x00, 0x00, 0x00, 0x00, 0x00, 0x00, 0x11, 0x25, 0x00, 0x05, 0x36


//--------------------- .nv.constant4             --------------------------
	.section	.nv.constant4,"a",@progbits
	.align	8
	.align		8
.nv.constant4:
        /*0000*/ 	.dword	_$_str


//--------------------- .nv.constant0.triton_per_fused_add_native_layer_norm_8 --------------------------
	.section	.nv.constant0.triton_per_fused_add_native_layer_norm_8,"a",@progbits
	.sectionflags	@""
	.align	4
.nv.constant0.triton_per_fused_add_native_layer_norm_8:
	.zero		432


//--------------------- .text.triton_per_fused_add_native_layer_norm_8 --------------------------
	.section	.text.triton_per_fused_add_native_layer_norm_8,"ax",@progbits
	.sectionflags	@"SHF_BARRIERS=1"
	.sectioninfo	@"SHI_REGISTERS=29"
	.align	128
        .global         triton_per_fused_add_native_layer_norm_8
        .type           triton_per_fused_add_native_layer_norm_8,@function
        .size           triton_per_fused_add_native_layer_norm_8,(.L_x_1 - triton_per_fused_add_native_layer_norm_8)
        .other          triton_per_fused_add_native_layer_norm_8,@"STO_CUDA_ENTRY STV_DEFAULT"
triton_per_fused_add_native_layer_norm_8:
.text.triton_per_fused_add_native_layer_norm_8:
[----:B------:R-:W-:Y:S02]  /*0000*/  MOV R1, c[0x0][0x28] ;  /* 0x00000a0000017a02 */ /* 0x000fe40000000f00 */
[----:B------:R-:W0:Y:S01]  /*0010*/  S2R R4, SR_TID.X ;  /* 0x0000000000047919 */ /* 0x000e220000002100 */
[----:B------:R-:W-:Y:S01]  /*0020*/  MOV R0, 0x2 ;  /* 0x0000000200007802 */ /* 0x000fe20000000f00 */
[----:B------:R-:W-:Y:S01]  /*0030*/  CS2R R18, SRZ ;  /* 0x0000000000127805 */ /* 0x000fe2000001ff00 */
[----:B------:R-:W-:Y:S01]  /*0040*/  CS2R R16, SRZ ;  /* 0x0000000000107805 */ /* 0x000fe2000001ff00 */
[----:B------:R-:W1:Y:S01]  /*0050*/  S2R R2, SR_CTAID.X ;  /* 0x0000000000027919 */ /* 0x000e620000002500 */
[----:B------:R-:W-:Y:S01]  /*0060*/  ULDC.64 UR4, c[0x0][0x118] ;  /* 0x0000460000047ab9 */ /* 0x000fe20000000a00 */
[----:B0-----:R-:W-:-:S04]  /*0070*/  SHF.L.U32 R9, R4, 0x2, RZ ;  /* 0x0000000204097819 */ /* 0x001fc800000006ff */
[----:B------:R-:W-:-:S04]  /*0080*/  LOP3.LUT R9, R9, 0x3fc, RZ, 0xc0, !PT ;  /* 0x000003fc09097812 */ /* 0x000fc800078ec0ff */
[C---:B------:R-:W-:Y:S01]  /*0090*/  ISETP.GE.U32.AND P1, PT, R9.reuse, 0x300, PT ;  /* 0x000003000900780c */ /* 0x040fe20003f26070 */
[----:B-1----:R-:W-:Y:S02]  /*00a0*/  IMAD R5, R2, 0x300, R9 ;  /* 0x0000030002057824 */ /* 0x002fe400078e0209 */
[----:B------:R-:W-:-:S04]  /*00b0*/  IMAD.WIDE.U32 R22, R9, R0, c[0x0][0x170] ;  /* 0x00005c0009167625 */ /* 0x000fc800078e0000 */
[----:B------:R-:W-:-:S06]  /*00c0*/  IMAD.WIDE R20, R5, R0, c[0x0][0x168] ;  /* 0x00005a0005147625 */ /* 0x000fcc00078e0200 */
[----:B------:R0:W2:Y:S04]  /*00d0*/  @!P1 LDG.E.EL.64 R16, [R22.64] ;  /* 0x0000000416109981 */ /* 0x0000a8000c2e1b00 */
[----:B------:R2:W3:Y:S01]  /*00e0*/  @!P1 LDG.E.64 R18, [R20.64] ;  /* 0x0000000414129981 */ /* 0x0004e2000c1e1b00 */
[----:B------:R-:W-:Y:S01]  /*00f0*/  CS2R R12, SRZ ;  /* 0x00000000000c7805 */ /* 0x000fe2000001ff00 */
[----:B------:R-:W-:Y:S01]  /*0100*/  CS2R R14, SRZ ;  /* 0x00000000000e7805 */ /* 0x000fe2000001ff00 */
[----:B------:R-:W-:Y:S01]  /*0110*/  CS2R R10, SRZ ;  /* 0x00000000000a7805 */ /* 0x000fe2000001ff00 */
[----:B------:R-:W-:-:S04]  /*0120*/  IMAD.WIDE.U32 R24, R9, R0, c[0x0][0x180] ;  /* 0x0000600009187625 */ /* 0x000fc800078e0000 */
[CC--:B0-----:R-:W-:Y:S01]  /*0130*/  IMAD.WIDE R22, R5.reuse, R0.reuse, c[0x0][0x178] ;  /* 0x00005e0005167625 */ /* 0x0c1fe200078e0200 */
[----:B------:R0:W4:Y:S03]  /*0140*/  @!P1 LDG.E.EL.64 R14, [R24.64] ;  /* 0x00000004180e9981 */ /* 0x000126000c2e1b00 */
[----:B------:R-:W-:Y:S01]  /*0150*/  IMAD.WIDE R2, R5, R0, c[0x0][0x160] ;  /* 0x0000580005027625 */ /* 0x000fe200078e0200 */
[----:B------:R1:W5:Y:S04]  /*0160*/  @!P1 LDG.E.64 R12, [R22.64] ;  /* 0x00000004160c9981 */ /* 0x000368000c1e1b00 */
[----:B------:R-:W4:Y:S01]  /*0170*/  @!P1 LDG.E.64 R10, [R2.64] ;  /* 0x00000004020a9981 */ /* 0x000f22000c1e1b00 */
[----:B------:R-:W-:-:S02]  /*0180*/  LOP3.LUT P2, RZ, R4, 0x1f, RZ, 0xc0, !PT ;  /* 0x0000001f04ff7812 */ /* 0x000fc4000784c0ff */
[----:B------:R-:W-:Y:S02]  /*0190*/  ISETP.GE.AND P3, PT, R4, 0x8, PT ;  /* 0x000000080400780c */ /* 0x000fe40003f66270 */
[----:B--2---:R-:W-:Y:S02]  /*01a0*/  SHF.L.U32 R21, R16, 0x10, RZ ;  /* 0x0000001010157819 */ /* 0x004fe400000006ff */
[----:B---3--:R-:W-:Y:S02]  /*01b0*/  SHF.L.U32 R8, R18, 0x10, RZ ;  /* 0x0000001012087819 */ /* 0x008fe400000006ff */
[----:B------:R-:W-:Y:S02]  /*01c0*/  PRMT R16, R16, 0x7632, R16 ;  /* 0x0000763210107816 */ /* 0x000fe40000000010 */
[----:B------:R-:W-:Y:S01]  /*01d0*/  PRMT R18, R18, 0x7632, R18 ;  /* 0x0000763212127816 */ /* 0x000fe20000000012 */
[----:B------:R-:W-:Y:S01]  /*01e0*/  FADD R21, R8, R21 ;  /* 0x0000001508157221 */ /* 0x000fe20000000000 */
[----:B------:R-:W-:-:S02]  /*01f0*/  PRMT R20, R17, 0x7632, R20 ;  /* 0x0000763211147816 */ /* 0x000fc40000000014 */
[----:B------:R-:W-:Y:S02]  /*0200*/  PRMT R8, R19, 0x7632, R8 ;  /* 0x0000763213087816 */ /* 0x000fe40000000008 */
[----:B------:R-:W-:Y:S02]  /*0210*/  SHF.L.U32 R26, R17, 0x10, RZ ;  /* 0x00000010111a7819 */ /* 0x000fe400000006ff */
[----:B------:R-:W-:Y:S02]  /*0220*/  SHF.L.U32 R19, R19, 0x10, RZ ;  /* 0x0000001013137819 */ /* 0x000fe400000006ff */
[----:B------:R-:W-:Y:S02]  /*0230*/  SHF.L.U32 R17, R16, 0x10, RZ ;  /* 0x0000001010117819 */ /* 0x000fe400000006ff */
[----:B------:R-:W-:Y:S01]  /*0240*/  SHF.L.U32 R18, R18, 0x10, RZ ;  /* 0x0000001012127819 */ /* 0x000fe200000006ff */
[----:B0-----:R-:W-:Y:S01]  /*0250*/  FADD R25, R19, R26 ;  /* 0x0000001a13197221 */ /* 0x001fe20000000000 */
[----:B-1----:R-:W-:-:S02]  /*0260*/  SHF.L.U32 R23, R20, 0x10, RZ ;  /* 0x0000001014177819 */ /* 0x002fc400000006ff */
[----:B----4-:R-:W-:Y:S01]  /*0270*/  SHF.L.U32 R19, R14, 0x10, RZ ;  /* 0x000000100e137819 */ /* 0x010fe200000006ff */
[----:B------:R-:W-:Y:S01]  /*0280*/  FADD R20, R18, R17 ;  /* 0x0000001112147221 */ /* 0x000fe20000000000 */
[----:B-----5:R-:W-:Y:S02]  /*0290*/  SHF.L.U32 R18, R12, 0x10, RZ ;  /* 0x000000100c127819 */ /* 0x020fe400000006ff */
[C---:B------:R-:W-:Y:S02]  /*02a0*/  PRMT R16, R10.reuse, 0x7632, R16 ;  /* 0x000076320a107816 */ /* 0x040fe40000000010 */
[----:B------:R-:W-:Y:S02]  /*02b0*/  SHF.L.U32 R10, R10, 0x10, RZ ;  /* 0x000000100a0a7819 */ /* 0x000fe400000006ff */
[----:B------:R-:W-:Y:S02]  /*02c0*/  PRMT R14, R14, 0x7632, R14 ;  /* 0x000076320e0e7816 */ /* 0x000fe4000000000e */
[----:B------:R-:W-:Y:S01]  /*02d0*/  PRMT R12, R12, 0x7632, R12 ;  /* 0x000076320c0c7816 */ /* 0x000fe2000000000c */
[----:B------:R-:W-:Y:S01]  /*02e0*/  FADD R19, R18, R19 ;  /* 0x0000001312137221 */ /* 0x000fe20000000000 */
[----:B------:R-:W-:-:S02]  /*02f0*/  SHF.L.U32 R22, R11, 0x10, RZ ;  /* 0x000000100b167819 */ /* 0x000fc400000006ff */
[----:B------:R-:W-:Y:S02]  /*0300*/  SHF.L.U32 R17, R16, 0x10, RZ ;  /* 0x0000001010117819 */ /* 0x000fe400000006ff */
[----:B------:R-:W-:Y:S01]  /*0310*/  PRMT R18, R11, 0x7632, R18 ;  /* 0x000076320b127816 */ /* 0x000fe20000000012 */
[----:B------:R-:W-:Y:S01]  /*0320*/  FADD R16, R10, R21 ;  /* 0x000000150a107221 */ /* 0x000fe20000000000 */
[----:B------:R-:W-:Y:S02]  /*0330*/  SHF.L.U32 R11, R14, 0x10, RZ ;  /* 0x000000100e0b7819 */ /* 0x000fe400000006ff */
[----:B------:R-:W-:Y:S01]  /*0340*/  SHF.L.U32 R12, R12, 0x10, RZ ;  /* 0x000000100c0c7819 */ /* 0x000fe200000006ff */
[----:B------:R-:W-:Y:S01]  /*0350*/  FADD R10, R22, R25 ;  /* 0x00000019160a7221 */ /* 0x000fe20000000000 */
[----:B------:R-:W-:Y:S01]  /*0360*/  SHF.L.U32 R8, R8, 0x10, RZ ;  /* 0x0000001008087819 */ /* 0x000fe200000006ff */
[----:B------:R-:W-:Y:S01]  /*0370*/  FADD R17, R17, R20 ;  /* 0x0000001411117221 */ /* 0x000fe20000000000 */
[----:B------:R-:W-:-:S02]  /*0380*/  PRMT R14, R13, 0x7632, R14 ;  /* 0x000076320d0e7816 */ /* 0x000fc4000000000e */
[----:B------:R-:W-:Y:S02]  /*0390*/  SHF.L.U32 R13, R13, 0x10, RZ ;  /* 0x000000100d0d7819 */ /* 0x000fe400000006ff */
[C---:B------:R-:W-:Y:S01]  /*03a0*/  SHF.L.U32 R22, R15.reuse, 0x10, RZ ;  /* 0x000000100f167819 */ /* 0x040fe200000006ff */
[----:B------:R-:W-:Y:S01]  /*03b0*/  FADD R12, R12, R11 ;  /* 0x0000000b0c0c7221 */ /* 0x000fe20000000000 */
[----:B------:R-:W-:Y:S01]  /*03c0*/  PRMT R20, R15, 0x7632, R20 ;  /* 0x000076320f147816 */ /* 0x000fe20000000014 */
[----:B------:R-:W-:Y:S01]  /*03d0*/  FADD R8, R8, R23 ;  /* 0x0000001708087221 */ /* 0x000fe20000000000 */
[----:B------:R-:W-:Y:S01]  /*03e0*/  SHF.L.U32 R11, R18, 0x10, RZ ;  /* 0x00000010120b7819 */ /* 0x000fe200000006ff */
[----:B------:R-:W-:Y:S01]  /*03f0*/  FADD R13, R13, R22 ;  /* 0x000000160d0d7221 */ /* 0x000fe20000000000 */
[----:B------:R-:W-:Y:S01]  /*0400*/  SHF.L.U32 R21, R20, 0x10, RZ ;  /* 0x0000001014157819 */ /* 0x000fe200000006ff */
[----:B------:R-:W-:Y:S01]  /*0410*/  FADD R16, R16, R19 ;  /* 0x0000001310107221 */ /* 0x000fe20000000000 */
[----:B------:R-:W-:Y:S01]  /*0420*/  SHF.L.U32 R14, R14, 0x10, RZ ;  /* 0x000000100e0e7819 */ /* 0x000fe200000006ff */
[----:B------:R-:W-:Y:S01]  /*0430*/  FADD R15, R17, R12 ;  /* 0x0000000c110f7221 */ /* 0x000fe20000000000 */
[----:B------:R-:W-:Y:S01]  /*0440*/  FADD R11, R11, R8 ;  /* 0x000000080b0b7221 */ /* 0x000fe20000000000 */
[----:B------:R-:W-:-:S02]  /*0450*/  FADD R8, R10, R13 ;  /* 0x0000000d0a087221 */ /* 0x000fc40000000000 */
[----:B------:R-:W-:Y:S01]  /*0460*/  FADD R14, R14, R21 ;  /* 0x000000150e0e7221 */ /* 0x000fe20000000000 */
[----:B------:R-:W-:-:S03]  /*0470*/  FADD R13, R15, R16 ;  /* 0x000000100f0d7221 */ /* 0x000fc60000000000 */
[----:B------:R-:W-:Y:S01]  /*0480*/  FADD R17, R11, R14 ;  /* 0x0000000e0b117221 */ /* 0x000fe20000000000 */
[----:B------:R-:W-:-:S04]  /*0490*/  FADD R10, R8, R13 ;  /* 0x0000000d080a7221 */ /* 0x000fc80000000000 */
[----:B------:R-:W-:-:S05]  /*04a0*/  FADD R10, R17, R10 ;  /* 0x0000000a110a7221 */ /* 0x000fca0000000000 */
[----:B------:R-:W-:-:S05]  /*04b0*/  FSEL R11, R10, RZ, !P1 ;  /* 0x000000ff0a0b7208 */ /* 0x000fca0004800000 */
[----:B------:R-:W0:Y:S02]  /*04c0*/  SHFL.BFLY PT, R10, R11, 0x10, 0x1f ;  /* 0x0e001f000b0a7f89 */ /* 0x000e2400000e0000 */
[----:B0-----:R-:W-:-:S05]  /*04d0*/  FADD R12, R11, R10 ;  /* 0x0000000a0b0c7221 */ /* 0x001fca0000000000 */
[----:B------:R-:W0:Y:S02]  /*04e0*/  SHFL.BFLY PT, R13, R12, 0x8, 0x1f ;  /* 0x0d001f000c0d7f89 */ /* 0x000e2400000e0000 */
[----:B0-----:R-:W-:-:S05]  /*04f0*/  FADD R13, R12, R13 ;  /* 0x0000000d0c0d7221 */ /* 0x001fca0000000000 */
[----:B------:R-:W0:Y:S02]  /*0500*/  SHFL.BFLY PT, R10, R13, 0x4, 0x1f ;  /* 0x0c801f000d0a7f89 */ /* 0x000e2400000e0000 */
[----:B0-----:R-:W-:-:S05]  /*0510*/  FADD R14, R13, R10 ;  /* 0x0000000a0d0e7221 */ /* 0x001fca0000000000 */
[----:B------:R-:W0:Y:S02]  /*0520*/  SHFL.BFLY PT, R19, R14, 0x2, 0x1f ;  /* 0x0c401f000e137f89 */ /* 0x000e2400000e0000 */
[----:B0-----:R-:W-:-:S05]  /*0530*/  FADD R20, R14, R19 ;  /* 0x000000130e147221 */ /* 0x001fca0000000000 */
[----:B------:R-:W0:Y:S01]  /*0540*/  SHFL.BFLY PT, R19, R20, 0x1, 0x1f ;  /* 0x0c201f0014137f89 */ /* 0x000e2200000e0000 */
[----:B------:R-:W-:Y:S01]  /*0550*/  SHF.R.U32.HI R18, RZ, 0x3, R4 ;  /* 0x00000003ff127819 */ /* 0x000fe20000011604 */
[----:B------:R-:W-:Y:S01]  /*0560*/  CS2R R10, SRZ ;  /* 0x00000000000a7805 */ /* 0x000fe2000001ff00 */
[----:B------:R-:W-:Y:S02]  /*0570*/  CS2R R12, SRZ ;  /* 0x00000000000c7805 */ /* 0x000fe4000001ff00 */
[----:B------:R-:W-:Y:S01]  /*0580*/  LOP3.LUT R14, R18, 0x1c, RZ, 0xc0, !PT ;  /* 0x0000001c120e7812 */ /* 0x000fe200078ec0ff */
[----:B0-----:R-:W-:Y:S01]  /*0590*/  FADD R25, R20, R19 ;  /* 0x0000001314197221 */ /* 0x001fe20000000000 */
[----:B------:R-:W-:-:S04]  /*05a0*/  IMAD.WIDE.U32 R18, R9, R0, c[0x0][0x188] ;  /* 0x0000620009127625 */ /* 0x000fc800078e0000 */
[----:B------:R-:W-:Y:S01]  /*05b0*/  IMAD.WIDE.U32 R20, R9, R0, c[0x0][0x190] ;  /* 0x0000640009147625 */ /* 0x000fe200078e0000 */
[----:B------:R-:W-:Y:S04]  /*05c0*/  @!P2 STS [R14], R25 ;  /* 0x000000190e00a388 */ /* 0x000fe80000000800 */
[----:B------:R0:W2:Y:S04]  /*05d0*/  @!P1 LDG.E.EL.64 R10, [R18.64] ;  /* 0x00000004120a9981 */ /* 0x0000a8000c2e1b00 */
[----:B------:R1:W3:Y:S04]  /*05e0*/  @!P1 LDG.E.EL.64 R12, [R20.64] ;  /* 0x00000004140c9981 */ /* 0x0002e8000c2e1b00 */
[----:B------:R-:W-:Y:S06]  /*05f0*/  BAR.SYNC.DEFER_BLOCKING 0x0 ;  /* 0x0000000000007b1d */ /* 0x000fec0000010000 */
[----:B------:R-:W4:Y:S04]  /*0600*/  @!P3 LDS R7, [R4.X4] ;  /* 0x000000000407b984 */ /* 0x000f280000004800 */
[----:B----4-:R-:W4:Y:S02]  /*0610*/  SHFL.BFLY PT, R22, R7, 0x4, 0x1f ;  /* 0x0c801f0007167f89 */ /* 0x010f2400000e0000 */
[----:B----4-:R-:W-:-:S05]  /*0620*/  FADD R22, R7, R22 ;  /* 0x0000001607167221 */ /* 0x010fca0000000000 */
[----:B------:R-:W4:Y:S01]  /*0630*/  SHFL.BFLY PT, R9, R22, 0x2, 0x1f ;  /* 0x0c401f0016097f89 */ /* 0x000f2200000e0000 */
[----:B------:R-:W-:Y:S01]  /*0640*/  LOP3.LUT P0, RZ, R4, 0x7, RZ, 0xc0, !PT ;  /* 0x0000000704ff7812 */ /* 0x000fe2000780c0ff */
[----:B----4-:R-:W-:-:S05]  /*0650*/  FADD R23, R22, R9 ;  /* 0x0000000916177221 */ /* 0x010fca0000000000 */
[----:B------:R-:W4:Y:S01]  /*0660*/  SHFL.BFLY PT, R24, R23, 0x1, 0x1f ;  /* 0x0c201f0017187f89 */ /* 0x000f2200000e0000 */
[----:B------:R-:W-:Y:S01]  /*0670*/  ISETP.LT.AND P0, PT, R4, 0x8, !P0 ;  /* 0x000000080400780c */ /* 0x000fe20004701270 */
[----:B----4-:R-:W-:-:S12]  /*0680*/  FADD R25, R23, R24 ;  /* 0x0000001817197221 */ /* 0x010fd80000000000 */
[----:B------:R-:W-:Y:S04]  /*0690*/  @P0 STS [R4.X4], R25 ;  /* 0x0000001904000388 */ /* 0x000fe80000004800 */
[----:B------:R-:W-:Y:S06]  /*06a0*/  BAR.SYNC.DEFER_BLOCKING 0x0 ;  /* 0x0000000000007b1d */ /* 0x000fec0000010000 */
[----:B------:R-:W1:Y:S02]  /*06b0*/  LDS R9, [RZ] ;  /* 0x00000000ff097984 */ /* 0x000e640000000800 */
[----:B-1----:R-:W-:-:S04]  /*06c0*/  FADD R20, RZ, R9 ;  /* 0x00000009ff147221 */ /* 0x002fc80000000000 */
[C---:B0-----:R-:W-:Y:S01]  /*06d0*/  FFMA R18, R20.reuse, -0.001302083372138440609, R15 ;  /* 0xbaaaaaab14127823 */ /* 0x041fe2000000000f */
[----:B------:R-:W-:-:S03]  /*06e0*/  FFMA R9, R20, -0.001302083372138440609, R16 ;  /* 0xbaaaaaab14097823 */ /* 0x000fc60000000010 */
[----:B------:R-:W-:Y:S01]  /*06f0*/  FMUL R22, R18, R18 ;  /* 0x0000001212167220 */ /* 0x000fe20000400000 */
[----:B------:R-:W-:-:S03]  /*0700*/  FFMA R7, R20, -0.001302083372138440609, R8 ;  /* 0xbaaaaaab14077823 */ /* 0x000fc60000000008 */
[----:B------:R-:W-:Y:S01]  /*0710*/  FFMA R22, R9, R9, R22 ;  /* 0x0000000909167223 */ /* 0x000fe20000000016 */
[----:B------:R-:W-:-:S03]  /*0720*/  FFMA R19, R20, -0.001302083372138440609, R17 ;  /* 0xbaaaaaab14137823 */ /* 0x000fc60000000011 */
[----:B------:R-:W-:-:S04]  /*0730*/  FFMA R22, R7, R7, R22 ;  /* 0x0000000707167223 */ /* 0x000fc80000000016 */
[----:B------:R-:W-:-:S05]  /*0740*/  FFMA R22, R19, R19, R22 ;  /* 0x0000001313167223 */ /* 0x000fca0000000016 */
        /* <DEDUP_REMOVED lines=9> */
[----:B------:R-:W0:Y:S02]  /*07e0*/  SHFL.BFLY PT, R25, R24, 0x1, 0x1f ;  /* 0x0c201f0018197f89 */ /* 0x000e2400000e0000 */
[----:B0-----:R-:W-:Y:S02]  /*07f0*/  FADD R25, R24, R25 ;  /* 0x0000001918197221 */ /* 0x001fe40000000000 */
[----:B------:R-:W-:Y:S06]  /*0800*/  BAR.SYNC.DEFER_BLOCKING 0x0 ;  /* 0x0000000000007b1d */ /* 0x000fec0000010000 */
[----:B------:R-:W-:Y:S04]  /*0810*/  @!P2 STS [R14], R25 ;  /* 0x000000190e00a388 */ /* 0x000fe80000000800 */
[----:B------:R-:W-:Y:S06]  /*0820*/  BAR.SYNC.DEFER_BLOCKING 0x0 ;  /* 0x0000000000007b1d */ /* 0x000fec0000010000 */
[----:B------:R-:W0:Y:S04]  /*0830*/  @!P3 LDS R6, [R4.X4] ;  /* 0x000000000406b984 */ /* 0x000e280000004800 */
[----:B0-----:R-:W0:Y:S02]  /*0840*/  SHFL.BFLY PT, R21, R6, 0x4, 0x1f ;  /* 0x0c801f0006157f89 */ /* 0x001e2400000e0000 */
[----:B0-----:R-:W-:-:S05]  /*0850*/  FADD R21, R6, R21 ;  /* 0x0000001506157221 */ /* 0x001fca0000000000 */
[----:B------:R-:W0:Y:S02]  /*0860*/  SHFL.BFLY PT, R20, R21, 0x2, 0x1f ;  /* 0x0c401f0015147f89 */ /* 0x000e2400000e0000 */
[----:B0-----:R-:W-:-:S05]  /*0870*/  FADD R20, R21, R20 ;  /* 0x0000001415147221 */ /* 0x001fca0000000000 */
[----:B------:R-:W0:Y:S02]  /*0880*/  SHFL.BFLY PT, R23, R20, 0x1, 0x1f ;  /* 0x0c201f0014177f89 */ /* 0x000e2400000e0000 */
[----:B0-----:R-:W-:-:S05]  /*0890*/  FADD R23, R20, R23 ;  /* 0x0000001714177221 */ /* 0x001fca0000000000 */
[----:B------:R-:W-:Y:S04]  /*08a0*/  @P0 STS [R4.X4], R23 ;  /* 0x0000001704000388 */ /* 0x000fe80000004800 */
[----:B------:R-:W-:Y:S06]  /*08b0*/  BAR.SYNC.DEFER_BLOCKING 0x0 ;  /* 0x0000000000007b1d */ /* 0x000fec0000010000 */
[----:B------:R-:W0:Y:S01]  /*08c0*/  LDS R14, [RZ] ;  /* 0x00000000ff0e7984 */ /* 0x000e220000000800 */
[----:B------:R-:W-:-:S02]  /*08d0*/  MOV R25, 0x3aaaaaab ;  /* 0x3aaaaaab00197802 */ /* 0x000fc40000000f00 */
[----:B--2---:R-:W-:Y:S02]  /*08e0*/  SHF.L.U32 R21, R10, 0x10, RZ ;  /* 0x000000100a157819 */ /* 0x004fe400000006ff */
[----:B---3--:R-:W-:Y:S02]  /*08f0*/  SHF.L.U32 R6, R12, 0x10, RZ ;  /* 0x000000100c067819 */ /* 0x008fe400000006ff */
[----:B------:R-:W-:Y:S02]  /*0900*/  PRMT R10, R10, 0x7632, R10 ;  /* 0x000076320a0a7816 */ /* 0x000fe4000000000a */
[----:B------:R-:W-:Y:S01]  /*0910*/  PRMT R12, R12, 0x7632, R12 ;  /* 0x000076320c0c7816 */ /* 0x000fe2000000000c */
[----:B0-----:R-:W-:-:S04]  /*0920*/  FADD R14, RZ, R14 ;  /* 0x0000000eff0e7221 */ /* 0x001fc80000000000 */
[----:B------:R-:W-:-:S06]  /*0930*/  FFMA R14, R14, R25, 9.9999997473787516356e-06 ;  /* 0x3727c5ac0e0e7423 */ /* 0x000fcc0000000019 */
[----:B------:R-:W0:Y:S01]  /*0940*/  MUFU.RSQ R14, R14 ;  /* 0x0000000e000e7308 */ /* 0x000e220000001400 */
[C---:B------:R-:W-:Y:S02]  /*0950*/  PRMT R4, R13.reuse, 0x7632, R4 ;  /* 0x000076320d047816 */ /* 0x040fe40000000004 */
[----:B------:R-:W-:Y:S02]  /*0960*/  SHF.L.U32 R12, R12, 0x10, RZ ;  /* 0x000000100c0c7819 */ /* 0x000fe400000006ff */
[----:B------:R-:W-:Y:S02]  /*0970*/  SHF.L.U32 R13, R13, 0x10, RZ ;  /* 0x000000100d0d7819 */ /* 0x000fe400000006ff */
[----:B------:R-:W-:Y:S01]  /*0980*/  SHF.L.U32 R4, R4, 0x10, RZ ;  /* 0x0000001004047819 */ /* 0x000fe200000006ff */
[----:B0-----:R-:W-:-:S04]  /*0990*/  FMUL R9, R9, R14 ;  /* 0x0000000e09097220 */ /* 0x001fc80000400000 */
[--C-:B------:R-:W-:Y:S01]  /*09a0*/  FFMA R21, R21, R9, R6.reuse ;  /* 0x0000000915157223 */ /* 0x100fe20000000006 */
[----:B------:R-:W-:Y:S01]  /*09b0*/  PRMT R6, R11, 0x7632, R6 ;  /* 0x000076320b067816 */ /* 0x000fe20000000006 */
[-C--:B------:R-:W-:Y:S01]  /*09c0*/  FMUL R20, R7, R14.reuse ;  /* 0x0000000e07147220 */ /* 0x080fe20000400000 */
[----:B------:R-:W-:Y:S01]  /*09d0*/  SHF.L.U32 R9, R10, 0x10, RZ ;  /* 0x000000100a097819 */ /* 0x000fe200000006ff */
[-C--:B------:R-:W-:Y:S01]  /*09e0*/  FMUL R18, R18, R14.reuse ;  /* 0x0000000e12127220 */ /* 0x080fe20000400000 */
[----:B------:R-:W-:Y:S01]  /*09f0*/  SHF.L.U32 R10, R11, 0x10, RZ ;  /* 0x000000100b0a7819 */ /* 0x000fe200000006ff */
[----:B------:R-:W-:Y:S01]  /*0a00*/  FMUL R19, R19, R14 ;  /* 0x0000000e13137220 */ /* 0x000fe20000400000 */
[----:B------:R-:W-:Y:S02]  /*0a10*/  SHF.L.U32 R7, R6, 0x10, RZ ;  /* 0x0000001006077819 */ /* 0x000fe400000006ff */
[----:B------:R-:W-:Y:S02]  /*0a20*/  F2FP.BF16.PACK_AB R16, R15, R16 ;  /* 0x000000100f10723e */ /* 0x000fe400000010ff */
[----:B------:R-:W-:Y:S01]  /*0a30*/  F2FP.BF16.PACK_AB R17, R17, R8 ;  /* 0x000000081111723e */ /* 0x000fe200000010ff */
[----:B------:R-:W-:Y:S01]  /*0a40*/  FFMA R12, R9, R18, R12 ;  /* 0x00000012090c7223 */ /* 0x000fe2000000000c */
[----:B------:R-:W-:Y:S01]  /*0a50*/  FFMA R10, R10, R20, R13 ;  /* 0x000000140a0a7223 */ /* 0x000fe2000000000d */
[----:B------:R-:W-:-:S02]  /*0a60*/  FFMA R7, R7, R19, R4 ;  /* 0x0000001307077223 */ /* 0x000fc40000000004 */
[----:B------:R0:W-:Y:S01]  /*0a70*/  @!P1 STG.E.64 [R2.64], R16 ;  /* 0x0000001002009986 */ /* 0x0001e2000c101b04 */
[----:B------:R-:W-:Y:S01]  /*0a80*/  F2FP.BF16.PACK_AB R6, R12, R21 ;  /* 0x000000150c06723e */ /* 0x000fe200000010ff */
[----:B------:R-:W-:Y:S01]  /*0a90*/  IMAD.WIDE R4, R5, R0, c[0x0][0x198] ;  /* 0x0000660005047625 */ /* 0x000fe200078e0200 */
[----:B------:R-:W-:Y:S01]  /*0aa0*/  F2FP.BF16.PACK_AB R7, R7, R10 ;  /* 0x0000000a0707723e */ /* 0x000fe200000010ff */
[----:B------:R-:W-:Y:S06]  /*0ab0*/  @P1 EXIT ;  /* 0x000000000000194d */ /* 0x000fec0003800000 */
[----:B------:R-:W-:Y:S01]  /*0ac0*/  STG.E.64 [R4.64], R6 ;  /* 0x0000000604007986 */ /* 0x000fe2000c101b04 */
[----:B------:R-:W-:Y:S05]  /*0ad0*/  EXIT ;  /* 0x000000000000794d */ /* 0x000fea0003800000 */
.L_x_0:
[----:B------:R-:W-:-:S00]  /*0ae0*/  BRA `(.L_x_0) ;  /* 0xfffffff000007947 */ /* 0x000fc0000383ffff */
[----:B------:R-:W-:-:S00]  /*0af0*/  NOP ;  /* 0x0000000000007918 */ /* 0x000fc00000000000 */
        /* <DEDUP_REMOVED lines=8> */
.L_x_1:


//--------------------- .nv.global.init           --------------------------
	.section	.nv.global.init,"aw",@progbits
.nv.global.init:
	.type		_$_str,@object
	.size		_$_str,(.L_0 - _$_str)
_$_str:
        /*0000*/ 	.byte	0x5f, 0x5f, 0x43, 0x55, 0x44, 0x41, 0x5f, 0x46, 0x54, 0x5a, 0x00
.L_0:


//--------------------- .nv.shared.triton_per_fused_add_native_layer_norm_8 --------------------------
	.section	.nv.shared.triton_per_fused_add_native_layer_norm_8,"aw",@nobits
	.sectionflags	@""
	.align	16
